//
// Generated by NVIDIA NVVM Compiler
//
// Compiler Build ID: CL-36424714
// Cuda compilation tools, release 13.0, V13.0.88
// Based on NVVM 20.0.0
//

.version 9.0
.target sm_100
.address_size 64

	// .globl	_Z8sinogramv

.visible .entry _Z8sinogramv()
{


	ret;

}
	// .globl	_Z3wbpv
.visible .entry _Z3wbpv()
{


	ret;

}
	// .globl	_Z3wfpv
.visible .entry _Z3wfpv()
{


	ret;

}
	// .globl	_Z3wijv
.visible .entry _Z3wijv()
{


	ret;

}
	// .globl	_Z5wsartv
.visible .entry _Z5wsartv()
{


	ret;

}


// ===== COMPILED SASS (sm_100) =====

	.target	sm_100

	.elftype	@"ET_EXEC"


//--------------------- .note.nv.tkinfo           --------------------------
	.section	.note.nv.tkinfo,"",@"SHT_NOTE"
	.sectionflags	@"SHF_NOTE_NV_TKINFO"
	.tkinfo
        /*0018*/ 	.word	0x00000002
        /*0030*/ 	.string	""
        /*0030*/ 	.string	"ptxas"
        /*0030*/ 	.string	"Cuda compilation tools, release 13.0, V13.0.88"
        /*0030*/ 	.string	"Build cuda_13.0.r13.0/compiler.36424714_0"
        /*0030*/ 	.string	"-arch sm_100 -m 64 "



//--------------------- .note.nv.cuinfo           --------------------------
	.section	.note.nv.cuinfo,"",@"SHT_NOTE"
	.sectionflags	@"SHF_NOTE_NV_CUINFO"
        /*0018*/ 	.short	0x0002
        /*001a*/ 	.short	0x0064
        /*001c*/ 	.short	0x0082
	.zero		2


//--------------------- .nv.info                  --------------------------
	.section	.nv.info,"",@"SHT_CUDA_INFO"
	.align	4


	//----- nvinfo : EIATTR_REGCOUNT
	.align		4
        /*0000*/ 	.byte	0x04, 0x2f
        /*0002*/ 	.short	(.L_1 - .L_0)
	.align		4
.L_0:
        /*0004*/ 	.word	index@(_Z8sinogramv)
        /*0008*/ 	.word	0x00000004


	//----- nvinfo : EIATTR_FRAME_SIZE
	.align		4
.L_1:
        /*000c*/ 	.byte	0x04, 0x11
        /*000e*/ 	.short	(.L_3 - .L_2)
	.align		4
.L_2:
        /*0010*/ 	.word	index@(_Z8sinogramv)
        /*0014*/ 	.word	0x00000000


	//----- nvinfo : EIATTR_REGCOUNT
	.align		4
.L_3:
        /*0018*/ 	.byte	0x04, 0x2f
        /*001a*/ 	.short	(.L_5 - .L_4)
	.align		4
.L_4:
        /*001c*/ 	.word	index@(_Z3wbpv)
        /*0020*/ 	.word	0x00000004


	//----- nvinfo : EIATTR_FRAME_SIZE
	.align		4
.L_5:
        /*0024*/ 	.byte	0x04, 0x11
        /*0026*/ 	.short	(.L_7 - .L_6)
	.align		4
.L_6:
        /*0028*/ 	.word	index@(_Z3wbpv)
        /*002c*/ 	.word	0x00000000


	//----- nvinfo : EIATTR_REGCOUNT
	.align		4
.L_7:
        /*0030*/ 	.byte	0x04, 0x2f
        /*0032*/ 	.short	(.L_9 - .L_8)
	.align		4
.L_8:
        /*0034*/ 	.word	index@(_Z3wfpv)
        /*0038*/ 	.word	0x00000004


	//----- nvinfo : EIATTR_FRAME_SIZE
	.align		4
.L_9:
        /*003c*/ 	.byte	0x04, 0x11
        /*003e*/ 	.short	(.L_11 - .L_10)
	.align		4
.L_10:
        /*0040*/ 	.word	index@(_Z3wfpv)
        /*0044*/ 	.word	0x00000000


	//----- nvinfo : EIATTR_REGCOUNT
	.align		4
.L_11:
        /*0048*/ 	.byte	0x04, 0x2f
        /*004a*/ 	.short	(.L_13 - .L_12)
	.align		4
.L_12:
        /*004c*/ 	.word	index@(_Z3wijv)
        /*0050*/ 	.word	0x00000004


	//----- nvinfo : EIATTR_FRAME_SIZE
	.align		4
.L_13:
        /*0054*/ 	.byte	0x04, 0x11
        /*0056*/ 	.short	(.L_15 - .L_14)
	.align		4
.L_14:
        /*0058*/ 	.word	index@(_Z3wijv)
        /*005c*/ 	.word	0x00000000


	//----- nvinfo : EIATTR_REGCOUNT
	.align		4
.L_15:
        /*0060*/ 	.byte	0x04, 0x2f
        /*0062*/ 	.short	(.L_17 - .L_16)
	.align		4
.L_16:
        /*0064*/ 	.word	index@(_Z5wsartv)
        /*0068*/ 	.word	0x00000004


	//----- nvinfo : EIATTR_FRAME_SIZE
	.align		4
.L_17:
        /*006c*/ 	.byte	0x04, 0x11
        /*006e*/ 	.short	(.L_19 - .L_18)
	.align		4
.L_18:
        /*0070*/ 	.word	index@(_Z5wsartv)
        /*0074*/ 	.word	0x00000000


	//----- nvinfo : EIATTR_MIN_STACK_SIZE
	.align		4
.L_19:
        /*0078*/ 	.byte	0x04, 0x12
        /*007a*/ 	.short	(.L_21 - .L_20)
	.align		4
.L_20:
        /*007c*/ 	.word	index@(_Z5wsartv)
        /*0080*/ 	.word	0x00000000


	//----- nvinfo : EIATTR_MIN_STACK_SIZE
	.align		4
.L_21:
        /*0084*/ 	.byte	0x04, 0x12
        /*0086*/ 	.short	(.L_23 - .L_22)
	.align		4
.L_22:
        /*0088*/ 	.word	index@(_Z3wijv)
        /*008c*/ 	.word	0x00000000


	//----- nvinfo : EIATTR_MIN_STACK_SIZE
	.align		4
.L_23:
        /*0090*/ 	.byte	0x04, 0x12
        /*0092*/ 	.short	(.L_25 - .L_24)
	.align		4
.L_24:
        /*0094*/ 	.word	index@(_Z3wfpv)
        /*0098*/ 	.word	0x00000000


	//----- nvinfo : EIATTR_MIN_STACK_SIZE
	.align		4
.L_25:
        /*009c*/ 	.byte	0x04, 0x12
        /*009e*/ 	.short	(.L_27 - .L_26)
	.align		4
.L_26:
        /*00a0*/ 	.word	index@(_Z3wbpv)
        /*00a4*/ 	.word	0x00000000


	//----- nvinfo : EIATTR_MIN_STACK_SIZE
	.align		4
.L_27:
        /*00a8*/ 	.byte	0x04, 0x12
        /*00aa*/ 	.short	(.L_29 - .L_28)
	.align		4
.L_28:
        /*00ac*/ 	.word	index@(_Z8sinogramv)
        /*00b0*/ 	.word	0x00000000
.L_29:


//--------------------- .nv.compat                --------------------------
	.section	.nv.compat,"",@"SHT_CUDA_COMPAT_INFO"
	.align	4
        /*0000*/ 	.byte	0x02, 0x09, 0x00, 0x00, 0x02, 0x02, 0x01, 0x00, 0x02, 0x05, 0x05, 0x00, 0x03, 0x07, 0x01, 0x01
        /*0010*/ 	.byte	0x02, 0x03, 0x00, 0x00, 0x02, 0x06, 0x01, 0x00, 0x04, 0x0b, 0x08, 0x00, 0x09, 0x00, 0x00, 0x00
        /*0020*/ 	.byte	0x00, 0x00, 0x00, 0x00


//--------------------- .nv.info._Z5wsartv        --------------------------
	.section	.nv.info._Z5wsartv,"",@"SHT_CUDA_INFO"
	.sectionflags	@""
	.align	4


	//----- nvinfo : EIATTR_CUDA_API_VERSION
	.align		4
        /*0000*/ 	.byte	0x04, 0x37
        /*0002*/ 	.short	(.L_31 - .L_30)
.L_30:
        /*0004*/ 	.word	0x00000082


	//----- nvinfo : EIATTR_SPARSE_MMA_MASK
	.align		4
.L_31:
        /*0008*/ 	.byte	0x03, 0x50
        /*000a*/ 	.short	0x0000


	//----- nvinfo : EIATTR_MAXREG_COUNT
	.align		4
        /*000c*/ 	.byte	0x03, 0x1b
        /*000e*/ 	.short	0x00ff


	//----- nvinfo : EIATTR_MERCURY_ISA_VERSION
	.align		4
        /*0010*/ 	.byte	0x03, 0x5f
        /*0012*/ 	.short	0x0101


	//----- nvinfo : EIATTR_VRC_CTA_INIT_COUNT
	.align		4
        /*0014*/ 	.byte	0x02, 0x4a
	.zero		1
	.zero		1


	//----- nvinfo : EIATTR_EXIT_INSTR_OFFSETS
	.align		4
        /*0018*/ 	.byte	0x04, 0x1c
        /*001a*/ 	.short	(.L_33 - .L_32)


	//   ....[0]....
.L_32:
        /*001c*/ 	.word	0x00000010


	//----- nvinfo : EIATTR_SW_WAR
	.align		4
.L_33:
        /*0020*/ 	.byte	0x04, 0x36
        /*0022*/ 	.short	(.L_35 - .L_34)
.L_34:
        /*0024*/ 	.word	0x00000008
.L_35:


//--------------------- .nv.info._Z3wijv          --------------------------
	.section	.nv.info._Z3wijv,"",@"SHT_CUDA_INFO"
	.sectionflags	@""
	.align	4


	//----- nvinfo : EIATTR_CUDA_API_VERSION
	.align		4
        /*0000*/ 	.byte	0x04, 0x37
        /*0002*/ 	.short	(.L_37 - .L_36)
.L_36:
        /*0004*/ 	.word	0x00000082


	//----- nvinfo : EIATTR_SPARSE_MMA_MASK
	.align		4
.L_37:
        /*0008*/ 	.byte	0x03, 0x50
        /*000a*/ 	.short	0x0000


	//----- nvinfo : EIATTR_MAXREG_COUNT
	.align		4
        /*000c*/ 	.byte	0x03, 0x1b
        /*000e*/ 	.short	0x00ff


	//----- nvinfo : EIATTR_MERCURY_ISA_VERSION
	.align		4
        /*0010*/ 	.byte	0x03, 0x5f
        /*0012*/ 	.short	0x0101


	//----- nvinfo : EIATTR_VRC_CTA_INIT_COUNT
	.align		4
        /*0014*/ 	.byte	0x02, 0x4a
	.zero		1
	.zero		1


	//----- nvinfo : EIATTR_EXIT_INSTR_OFFSETS
	.align		4
        /*0018*/ 	.byte	0x04, 0x1c
        /*001a*/ 	.short	(.L_39 - .L_38)


	//   ....[0]....
.L_38:
        /*001c*/ 	.word	0x00000010


	//----- nvinfo : EIATTR_SW_WAR
	.align		4
.L_39:
        /*0020*/ 	.byte	0x04, 0x36
        /*0022*/ 	.short	(.L_41 - .L_40)
.L_40:
        /*0024*/ 	.word	0x00000008
.L_41:


//--------------------- .nv.info._Z3wfpv          --------------------------
	.section	.nv.info._Z3wfpv,"",@"SHT_CUDA_INFO"
	.sectionflags	@""
	.align	4


	//----- nvinfo : EIATTR_CUDA_API_VERSION
	.align		4
        /*0000*/ 	.byte	0x04, 0x37
        /*0002*/ 	.short	(.L_43 - .L_42)
.L_42:
        /*0004*/ 	.word	0x00000082


	//----- nvinfo : EIATTR_SPARSE_MMA_MASK
	.align		4
.L_43:
        /*0008*/ 	.byte	0x03, 0x50
        /*000a*/ 	.short	0x0000


	//----- nvinfo : EIATTR_MAXREG_COUNT
	.align		4
        /*000c*/ 	.byte	0x03, 0x1b
        /*000e*/ 	.short	0x00ff


	//----- nvinfo : EIATTR_MERCURY_ISA_VERSION
	.align		4
        /*0010*/ 	.byte	0x03, 0x5f
        /*0012*/ 	.short	0x0101


	//----- nvinfo : EIATTR_VRC_CTA_INIT_COUNT
	.align		4
        /*0014*/ 	.byte	0x02, 0x4a
	.zero		1
	.zero		1


	//----- nvinfo : EIATTR_EXIT_INSTR_OFFSETS
	.align		4
        /*0018*/ 	.byte	0x04, 0x1c
        /*001a*/ 	.short	(.L_45 - .L_44)


	//   ....[0]....
.L_44:
        /*001c*/ 	.word	0x00000010


	//----- nvinfo : EIATTR_SW_WAR
	.align		4
.L_45:
        /*0020*/ 	.byte	0x04, 0x36
        /*0022*/ 	.short	(.L_47 - .L_46)
.L_46:
        /*0024*/ 	.word	0x00000008
.L_47:


//--------------------- .nv.info._Z3wbpv          --------------------------
	.section	.nv.info._Z3wbpv,"",@"SHT_CUDA_INFO"
	.sectionflags	@""
	.align	4


	//----- nvinfo : EIATTR_CUDA_API_VERSION
	.align		4
        /*0000*/ 	.byte	0x04, 0x37
        /*0002*/ 	.short	(.L_49 - .L_48)
.L_48:
        /*0004*/ 	.word	0x00000082


	//----- nvinfo : EIATTR_SPARSE_MMA_MASK
	.align		4
.L_49:
        /*0008*/ 	.byte	0x03, 0x50
        /*000a*/ 	.short	0x0000


	//----- nvinfo : EIATTR_MAXREG_COUNT
	.align		4
        /*000c*/ 	.byte	0x03, 0x1b
        /*000e*/ 	.short	0x00ff


	//----- nvinfo : EIATTR_MERCURY_ISA_VERSION
	.align		4
        /*0010*/ 	.byte	0x03, 0x5f
        /*0012*/ 	.short	0x0101


	//----- nvinfo : EIATTR_VRC_CTA_INIT_COUNT
	.align		4
        /*0014*/ 	.byte	0x02, 0x4a
	.zero		1
	.zero		1


	//----- nvinfo : EIATTR_EXIT_INSTR_OFFSETS
	.align		4
        /*0018*/ 	.byte	0x04, 0x1c
        /*001a*/ 	.short	(.L_51 - .L_50)


	//   ....[0]....
.L_50:
        /*001c*/ 	.word	0x00000010


	//----- nvinfo : EIATTR_SW_WAR
	.align		4
.L_51:
        /*0020*/ 	.byte	0x04, 0x36
        /*0022*/ 	.short	(.L_53 - .L_52)
.L_52:
        /*0024*/ 	.word	0x00000008
.L_53:


//--------------------- .nv.info._Z8sinogramv     --------------------------
	.section	.nv.info._Z8sinogramv,"",@"SHT_CUDA_INFO"
	.sectionflags	@""
	.align	4


	//----- nvinfo : EIATTR_CUDA_API_VERSION
	.align		4
        /*0000*/ 	.byte	0x04, 0x37
        /*0002*/ 	.short	(.L_55 - .L_54)
.L_54:
        /*0004*/ 	.word	0x00000082


	//----- nvinfo : EIATTR_SPARSE_MMA_MASK
	.align		4
.L_55:
        /*0008*/ 	.byte	0x03, 0x50
        /*000a*/ 	.short	0x0000


	//----- nvinfo : EIATTR_MAXREG_COUNT
	.align		4
        /*000c*/ 	.byte	0x03, 0x1b
        /*000e*/ 	.short	0x00ff


	//----- nvinfo : EIATTR_MERCURY_ISA_VERSION
	.align		4
        /*0010*/ 	.byte	0x03, 0x5f
        /*0012*/ 	.short	0x0101


	//----- nvinfo : EIATTR_VRC_CTA_INIT_COUNT
	.align		4
        /*0014*/ 	.byte	0x02, 0x4a
	.zero		1
	.zero		1


	//----- nvinfo : EIATTR_EXIT_INSTR_OFFSETS
	.align		4
        /*0018*/ 	.byte	0x04, 0x1c
        /*001a*/ 	.short	(.L_57 - .L_56)


	//   ....[0]....
.L_56:
        /*001c*/ 	.word	0x00000010


	//----- nvinfo : EIATTR_SW_WAR
	.align		4
.L_57:
        /*0020*/ 	.byte	0x04, 0x36
        /*0022*/ 	.short	(.L_59 - .L_58)
.L_58:
        /*0024*/ 	.word	0x00000008
.L_59:


//--------------------- .nv.callgraph             --------------------------
	.section	.nv.callgraph,"",@"SHT_CUDA_CALLGRAPH"
	.align	4
	.sectionentsize	8
	.align		4
        /*0000*/ 	.word	0x00000000
	.align		4
        /*0004*/ 	.word	0xffffffff
	.align		4
        /*0008*/ 	.word	0x00000000
	.align		4
        /*000c*/ 	.word	0xfffffffe
	.align		4
        /*0010*/ 	.word	0x00000000
	.align		4
        /*0014*/ 	.word	0xfffffffd
	.align		4
        /*0018*/ 	.word	0x00000000
	.align		4
        /*001c*/ 	.word	0xfffffffc


//--------------------- .text._Z5wsartv           --------------------------
	.section	.text._Z5wsartv,"ax",@progbits
	.align	128
        .global         _Z5wsartv
        .type           _Z5wsartv,@function
        .size           _Z5wsartv,(.L_x_5 - _Z5wsartv)
        .other          _Z5wsartv,@"STO_CUDA_ENTRY STV_DEFAULT"
_Z5wsartv:
.text._Z5wsartv:
[----:B------:R-:W-:Y:S01]  /*0000*/  LDC R1, c[0x0][0x37c] ;  /* 0x0000df00ff017b82 */ /* 0x000fe20000000800 */
[----:B------:R-:W-:Y:S05]  /*0010*/  EXIT ;  /* 0x000000000000794d */ /* 0x000fea0003800000 */
.L_x_0:
[----:B------:R-:W-:-:S00]  /*0020*/  BRA `(.L_x_0) ;  /* 0xfffffffc00fc7947 */ /* 0x000fc0000383ffff */
[----:B------:R-:W-:-:S00]  /*0030*/  NOP ;  /* 0x0000000000007918 */ /* 0x000fc00000000000 */
        /* <DEDUP_REMOVED lines=12> */
.L_x_5:


//--------------------- .text._Z3wijv             --------------------------
	.section	.text._Z3wijv,"ax",@progbits
	.align	128
        .global         _Z3wijv
        .type           _Z3wijv,@function
        .size           _Z3wijv,(.L_x_6 - _Z3wijv)
        .other          _Z3wijv,@"STO_CUDA_ENTRY STV_DEFAULT"
_Z3wijv:
.text._Z3wijv:
[----:B------:R-:W-:Y:S01]  /*0000*/  LDC R1, c[0x0][0x37c] ;  /* 0x0000df00ff017b82 */ /* 0x000fe20000000800 */
[----:B------:R-:W-:Y:S05]  /*0010*/  EXIT ;  /* 0x000000000000794d */ /* 0x000fea0003800000 */
.L_x_1:
        /* <DEDUP_REMOVED lines=14> */
.L_x_6:


//--------------------- .text._Z3wfpv             --------------------------
	.section	.text._Z3wfpv,"ax",@progbits
	.align	128
        .global         _Z3wfpv
        .type           _Z3wfpv,@function
        .size           _Z3wfpv,(.L_x_7 - _Z3wfpv)
        .other          _Z3wfpv,@"STO_CUDA_ENTRY STV_DEFAULT"
_Z3wfpv:
.text._Z3wfpv:
[----:B------:R-:W-:Y:S01]  /*0000*/  LDC R1, c[0x0][0x37c] ;  /* 0x0000df00ff017b82 */ /* 0x000fe20000000800 */
[----:B------:R-:W-:Y:S05]  /*0010*/  EXIT ;  /* 0x000000000000794d */ /* 0x000fea0003800000 */
.L_x_2:
        /* <DEDUP_REMOVED lines=14> */
.L_x_7:


//--------------------- .text._Z3wbpv             --------------------------
	.section	.text._Z3wbpv,"ax",@progbits
	.align	128
        .global         _Z3wbpv
        .type           _Z3wbpv,@function
        .size           _Z3wbpv,(.L_x_8 - _Z3wbpv)
        .other          _Z3wbpv,@"STO_CUDA_ENTRY STV_DEFAULT"
_Z3wbpv:
.text._Z3wbpv:
[----:B------:R-:W-:Y:S01]  /*0000*/  LDC R1, c[0x0][0x37c] ;  /* 0x0000df00ff017b82 */ /* 0x000fe20000000800 */
[----:B------:R-:W-:Y:S05]  /*0010*/  EXIT ;  /* 0x000000000000794d */ /* 0x000fea0003800000 */
.L_x_3:
        /* <DEDUP_REMOVED lines=14> */
.L_x_8:


//--------------------- .text._Z8sinogramv        --------------------------
	.section	.text._Z8sinogramv,"ax",@progbits
	.align	128
        .global         _Z8sinogramv
        .type           _Z8sinogramv,@function
        .size           _Z8sinogramv,(.L_x_9 - _Z8sinogramv)
        .other          _Z8sinogramv,@"STO_CUDA_ENTRY STV_DEFAULT"
_Z8sinogramv:
.text._Z8sinogramv:
[----:B------:R-:W-:Y:S01]  /*0000*/  LDC R1, c[0x0][0x37c] ;  /* 0x0000df00ff017b82 */ /* 0x000fe20000000800 */
[----:B------:R-:W-:Y:S05]  /*0010*/  EXIT ;  /* 0x000000000000794d */ /* 0x000fea0003800000 */
.L_x_4:
        /* <DEDUP_REMOVED lines=14> */
.L_x_9:


//--------------------- .nv.shared.reserved.0     --------------------------
	.section	.nv.shared.reserved.0,"aw",@nobits
	.weak		__nv_reservedSMEM_offset_0_alias
	.size		__nv_reservedSMEM_offset_0_alias, 0, 64
	.other		__nv_reservedSMEM_offset_0_alias,@"STO_CUDA_RESERVED_SHARED STV_DEFAULT"
__nv_reservedSMEM_offset_0_alias:
	.zero		0
	.zero		64


//--------------------- .nv.constant0._Z5wsartv   --------------------------
	.section	.nv.constant0._Z5wsartv,"a",@progbits
	.sectionflags	@""
	.align	4
.nv.constant0._Z5wsartv:
	.zero		896


//--------------------- .nv.constant0._Z3wijv     --------------------------
	.section	.nv.constant0._Z3wijv,"a",@progbits
	.sectionflags	@""
	.align	4
.nv.constant0._Z3wijv:
	.zero		896


//--------------------- .nv.constant0._Z3wfpv     --------------------------
	.section	.nv.constant0._Z3wfpv,"a",@progbits
	.sectionflags	@""
	.align	4
.nv.constant0._Z3wfpv:
	.zero		896


//--------------------- .nv.constant0._Z3wbpv     --------------------------
	.section	.nv.constant0._Z3wbpv,"a",@progbits
	.sectionflags	@""
	.align	4
.nv.constant0._Z3wbpv:
	.zero		896


//--------------------- .nv.constant0._Z8sinogramv --------------------------
	.section	.nv.constant0._Z8sinogramv,"a",@progbits
	.sectionflags	@""
	.align	4
.nv.constant0._Z8sinogramv:
	.zero		896


//--------------------- SYMBOLS --------------------------

	.type		.nv.reservedSmem.offset0,@object
	.size		.nv.reservedSmem.offset0,0x4
